	.headerflags	@"EF_CUDA_TEXMODE_UNIFIED EF_CUDA_64BIT_ADDRESS EF_CUDA_ACCELERATORS EF_CUDA_SM90 EF_CUDA_VIRTUAL_SM(EF_CUDA_SM90)"
	.elftype	@"ET_EXEC"


//--------------------- .nv.info                  --------------------------
	.section	.nv.info,"",@"SHT_CUDA_INFO"
	.align	4


	//----- nvinfo : EIATTR_REGCOUNT
	.align		4
        /*0000*/ 	.byte	0x04, 0x2f
        /*0002*/ 	.short	(.L_3 - .L_2)
	.align		4
.L_2:
        /*0004*/ 	.word	index@(triton_poi_fused__native_batch_norm_legit_no_training__unsafe_index_add_mul_relu_sub_threshold_backward_50)
        /*0008*/ 	.word	0x00000020


	//----- nvinfo : EIATTR_MIN_STACK_SIZE
	.align		4
.L_3:
        /*000c*/ 	.byte	0x04, 0x12
        /*000e*/ 	.short	(.L_5 - .L_4)
	.align		4
.L_4:
        /*0010*/ 	.word	index@(triton_poi_fused__native_batch_norm_legit_no_training__unsafe_index_add_mul_relu_sub_threshold_backward_50)
        /*0014*/ 	.word	0x00000000


	//----- nvinfo : EIATTR_FRAME_SIZE
	.align		4
.L_5:
        /*0018*/ 	.byte	0x04, 0x11
        /*001a*/ 	.short	(.L_7 - .L_6)
	.align		4
.L_6:
        /*001c*/ 	.word	index@(triton_poi_fused__native_batch_norm_legit_no_training__unsafe_index_add_mul_relu_sub_threshold_backward_50)
        /*0020*/ 	.word	0x00000000


	//----- nvinfo : EIATTR_MIN_STACK_SIZE
	.align		4
.L_7:
        /*0024*/ 	.byte	0x04, 0x12
        /*0026*/ 	.short	(.L_9 - .L_8)
	.align		4
.L_8:
        /*0028*/ 	.word	index@(triton_poi_fused__native_batch_norm_legit_no_training__unsafe_index_add_mul_relu_sub_threshold_backward_50)
        /*002c*/ 	.word	0x00000000
.L_9:


//--------------------- .nv.info.triton_poi_fused__native_batch_norm_legit_no_training__unsafe_index_add_mul_relu_sub_threshold_backward_50 --------------------------
	.section	.nv.info.triton_poi_fused__native_batch_norm_legit_no_training__unsafe_index_add_mul_relu_sub_threshold_backward_50,"",@"SHT_CUDA_INFO"
	.sectionflags	@""
	.align	4


	//----- nvinfo : EIATTR_CUDA_API_VERSION
	.align		4
        /*0000*/ 	.byte	0x04, 0x37
        /*0002*/ 	.short	(.L_11 - .L_10)
.L_10:
        /*0004*/ 	.word	0x0000007c


	//----- nvinfo : EIATTR_KPARAM_INFO
	.align		4
.L_11:
        /*0008*/ 	.byte	0x04, 0x17
        /*000a*/ 	.short	(.L_13 - .L_12)
.L_12:
        /*000c*/ 	.word	0x00000000
        /*0010*/ 	.short	0x0014
        /*0012*/ 	.short	0x00a0
        /*0014*/ 	.byte	0x00, 0xf0, 0x11, 0x00


	//----- nvinfo : EIATTR_KPARAM_INFO
	.align		4
.L_13:
        /*0018*/ 	.byte	0x04, 0x17
        /*001a*/ 	.short	(.L_15 - .L_14)
.L_14:
        /*001c*/ 	.word	0x00000000
        /*0020*/ 	.short	0x0013
        /*0022*/ 	.short	0x0098
        /*0024*/ 	.byte	0x00, 0xf4, 0x21, 0x00


	//----- nvinfo : EIATTR_KPARAM_INFO
	.align		4
.L_15:
        /*0028*/ 	.byte	0x04, 0x17
        /*002a*/ 	.short	(.L_17 - .L_16)
.L_16:
        /*002c*/ 	.word	0x00000000
        /*0030*/ 	.short	0x0012
        /*0032*/ 	.short	0x0090
        /*0034*/ 	.byte	0x00, 0xf4, 0x21, 0x00


	//----- nvinfo : EIATTR_KPARAM_INFO
	.align		4
.L_17:
        /*0038*/ 	.byte	0x04, 0x17
        /*003a*/ 	.short	(.L_19 - .L_18)
.L_18:
        /*003c*/ 	.word	0x00000000
        /*0040*/ 	.short	0x0011
        /*0042*/ 	.short	0x0088
        /*0044*/ 	.byte	0x00, 0xf4, 0x21, 0x00


	//----- nvinfo : EIATTR_KPARAM_INFO
	.align		4
.L_19:
        /*0048*/ 	.byte	0x04, 0x17
        /*004a*/ 	.short	(.L_21 - .L_20)
.L_20:
        /*004c*/ 	.word	0x00000000
        /*0050*/ 	.short	0x0010
        /*0052*/ 	.short	0x0080
        /*0054*/ 	.byte	0x00, 0xf4, 0x21, 0x00


	//----- nvinfo : EIATTR_KPARAM_INFO
	.align		4
.L_21:
        /*0058*/ 	.byte	0x04, 0x17
        /*005a*/ 	.short	(.L_23 - .L_22)
.L_22:
        /*005c*/ 	.word	0x00000000
        /*0060*/ 	.short	0x000f
        /*0062*/ 	.short	0x0078
        /*0064*/ 	.byte	0x00, 0xf4, 0x21, 0x00


	//----- nvinfo : EIATTR_KPARAM_INFO
	.align		4
.L_23:
        /*0068*/ 	.byte	0x04, 0x17
        /*006a*/ 	.short	(.L_25 - .L_24)
.L_24:
        /*006c*/ 	.word	0x00000000
        /*0070*/ 	.short	0x000e
        /*0072*/ 	.short	0x0070
        /*0074*/ 	.byte	0x00, 0xf4, 0x21, 0x00


	//----- nvinfo : EIATTR_KPARAM_INFO
	.align		4
.L_25:
        /*0078*/ 	.byte	0x04, 0x17
        /*007a*/ 	.short	(.L_27 - .L_26)
.L_26:
        /*007c*/ 	.word	0x00000000
        /*0080*/ 	.short	0x000d
        /*0082*/ 	.short	0x0068
        /*0084*/ 	.byte	0x00, 0xf4, 0x21, 0x00


	//----- nvinfo : EIATTR_KPARAM_INFO
	.align		4
.L_27:
        /*0088*/ 	.byte	0x04, 0x17
        /*008a*/ 	.short	(.L_29 - .L_28)
.L_28:
        /*008c*/ 	.word	0x00000000
        /*0090*/ 	.short	0x000c
        /*0092*/ 	.short	0x0060
        /*0094*/ 	.byte	0x00, 0xf4, 0x21, 0x00


	//----- nvinfo : EIATTR_KPARAM_INFO
	.align		4
.L_29:
        /*0098*/ 	.byte	0x04, 0x17
        /*009a*/ 	.short	(.L_31 - .L_30)
.L_30:
        /*009c*/ 	.word	0x00000000
        /*00a0*/ 	.short	0x000b
        /*00a2*/ 	.short	0x0058
        /*00a4*/ 	.byte	0x00, 0xf4, 0x21, 0x00


	//----- nvinfo : EIATTR_KPARAM_INFO
	.align		4
.L_31:
        /*00a8*/ 	.byte	0x04, 0x17
        /*00aa*/ 	.short	(.L_33 - .L_32)
.L_32:
        /*00ac*/ 	.word	0x00000000
        /*00b0*/ 	.short	0x000a
        /*00b2*/ 	.short	0x0050
        /*00b4*/ 	.byte	0x00, 0xf4, 0x21, 0x00


	//----- nvinfo : EIATTR_KPARAM_INFO
	.align		4
.L_33:
        /*00b8*/ 	.byte	0x04, 0x17
        /*00ba*/ 	.short	(.L_35 - .L_34)
.L_34:
        /*00bc*/ 	.word	0x00000000
        /*00c0*/ 	.short	0x0009
        /*00c2*/ 	.short	0x0048
        /*00c4*/ 	.byte	0x00, 0xf4, 0x21, 0x00


	//----- nvinfo : EIATTR_KPARAM_INFO
	.align		4
.L_35:
        /*00c8*/ 	.byte	0x04, 0x17
        /*00ca*/ 	.short	(.L_37 - .L_36)
.L_36:
        /*00cc*/ 	.word	0x00000000
        /*00d0*/ 	.short	0x0008
        /*00d2*/ 	.short	0x0040
        /*00d4*/ 	.byte	0x00, 0xf4, 0x21, 0x00


	//----- nvinfo : EIATTR_KPARAM_INFO
	.align		4
.L_37:
        /*00d8*/ 	.byte	0x04, 0x17
        /*00da*/ 	.short	(.L_39 - .L_38)
.L_38:
        /*00dc*/ 	.word	0x00000000
        /*00e0*/ 	.short	0x0007
        /*00e2*/ 	.short	0x0038
        /*00e4*/ 	.byte	0x00, 0xf4, 0x21, 0x00


	//----- nvinfo : EIATTR_KPARAM_INFO
	.align		4
.L_39:
        /*00e8*/ 	.byte	0x04, 0x17
        /*00ea*/ 	.short	(.L_41 - .L_40)
.L_40:
        /*00ec*/ 	.word	0x00000000
        /*00f0*/ 	.short	0x0006
        /*00f2*/ 	.short	0x0030
        /*00f4*/ 	.byte	0x00, 0xf4, 0x21, 0x00


	//----- nvinfo : EIATTR_KPARAM_INFO
	.align		4
.L_41:
        /*00f8*/ 	.byte	0x04, 0x17
        /*00fa*/ 	.short	(.L_43 - .L_42)
.L_42:
        /*00fc*/ 	.word	0x00000000
        /*0100*/ 	.short	0x0005
        /*0102*/ 	.short	0x0028
        /*0104*/ 	.byte	0x00, 0xf4, 0x21, 0x00


	//----- nvinfo : EIATTR_KPARAM_INFO
	.align		4
.L_43:
        /*0108*/ 	.byte	0x04, 0x17
        /*010a*/ 	.short	(.L_45 - .L_44)
.L_44:
        /*010c*/ 	.word	0x00000000
        /*0110*/ 	.short	0x0004
        /*0112*/ 	.short	0x0020
        /*0114*/ 	.byte	0x00, 0xf4, 0x21, 0x00


	//----- nvinfo : EIATTR_KPARAM_INFO
	.align		4
.L_45:
        /*0118*/ 	.byte	0x04, 0x17
        /*011a*/ 	.short	(.L_47 - .L_46)
.L_46:
        /*011c*/ 	.word	0x00000000
        /*0120*/ 	.short	0x0003
        /*0122*/ 	.short	0x0018
        /*0124*/ 	.byte	0x00, 0xf4, 0x21, 0x00


	//----- nvinfo : EIATTR_KPARAM_INFO
	.align		4
.L_47:
        /*0128*/ 	.byte	0x04, 0x17
        /*012a*/ 	.short	(.L_49 - .L_48)
.L_48:
        /*012c*/ 	.word	0x00000000
        /*0130*/ 	.short	0x0002
        /*0132*/ 	.short	0x0010
        /*0134*/ 	.byte	0x00, 0xf4, 0x21, 0x00


	//----- nvinfo : EIATTR_KPARAM_INFO
	.align		4
.L_49:
        /*0138*/ 	.byte	0x04, 0x17
        /*013a*/ 	.short	(.L_51 - .L_50)
.L_50:
        /*013c*/ 	.word	0x00000000
        /*0140*/ 	.short	0x0001
        /*0142*/ 	.short	0x0008
        /*0144*/ 	.byte	0x00, 0xf4, 0x21, 0x00


	//----- nvinfo : EIATTR_KPARAM_INFO
	.align		4
.L_51:
        /*0148*/ 	.byte	0x04, 0x17
        /*014a*/ 	.short	(.L_53 - .L_52)
.L_52:
        /*014c*/ 	.word	0x00000000
        /*0150*/ 	.short	0x0000
        /*0152*/ 	.short	0x0000
        /*0154*/ 	.byte	0x00, 0xf4, 0x21, 0x00


	//----- nvinfo : EIATTR_SPARSE_MMA_MASK
	.align		4
.L_53:
        /*0158*/ 	.byte	0x03, 0x50
        /*015a*/ 	.short	0x0000


	//----- nvinfo : EIATTR_MAXREG_COUNT
	.align		4
        /*015c*/ 	.byte	0x03, 0x1b
        /*015e*/ 	.short	0x00ff


	//----- nvinfo : EIATTR_EXIT_INSTR_OFFSETS
	.align		4
        /*0160*/ 	.byte	0x04, 0x1c
        /*0162*/ 	.short	(.L_55 - .L_54)


	//   ....[0]....
.L_54:
        /*0164*/ 	.word	0x00001100


	//   ....[1]....
        /*0168*/ 	.word	0x00001120


	//----- nvinfo : EIATTR_REQNTID
	.align		4
.L_55:
        /*016c*/ 	.byte	0x04, 0x10
        /*016e*/ 	.short	(.L_57 - .L_56)
.L_56:
        /*0170*/ 	.word	0x00000080
        /*0174*/ 	.word	0x00000001
        /*0178*/ 	.word	0x00000001


	//----- nvinfo : EIATTR_CBANK_PARAM_SIZE
	.align		4
.L_57:
        /*017c*/ 	.byte	0x03, 0x19
        /*017e*/ 	.short	0x00a4


	//----- nvinfo : EIATTR_PARAM_CBANK
	.align		4
        /*0180*/ 	.byte	0x04, 0x0a
        /*0182*/ 	.short	(.L_59 - .L_58)
	.align		4
.L_58:
        /*0184*/ 	.word	index@(.nv.constant0.triton_poi_fused__native_batch_norm_legit_no_training__unsafe_index_add_mul_relu_sub_threshold_backward_50)
        /*0188*/ 	.short	0x0210
        /*018a*/ 	.short	0x00a4


	//----- nvinfo : EIATTR_SW_WAR
	.align		4
.L_59:
        /*018c*/ 	.byte	0x04, 0x36
        /*018e*/ 	.short	(.L_61 - .L_60)
.L_60:
        /*0190*/ 	.word	0x00000008
.L_61:


//--------------------- .nv.callgraph             --------------------------
	.section	.nv.callgraph,"",@"SHT_CUDA_CALLGRAPH"
	.align	4
	.sectionentsize	8
	.align		4
        /*0000*/ 	.word	0x00000000
	.align		4
        /*0004*/ 	.word	0xffffffff
	.align		4
        /*0008*/ 	.word	0x00000000
	.align		4
        /*000c*/ 	.word	0xfffffffe
	.align		4
        /*0010*/ 	.word	0x00000000
	.align		4
        /*0014*/ 	.word	0xfffffffd
	.align		4
        /*0018*/ 	.word	0x00000000
	.align		4
        /*001c*/ 	.word	0xfffffffc


//--------------------- .nv.constant4             --------------------------
	.section	.nv.constant4,"a",@progbits
	.align	8
	.align		8
.nv.constant4:
        /*0000*/ 	.dword	_$_str
	.align		8
        /*0008*/ 	.dword	_$_str_$_2


//--------------------- .text.triton_poi_fused__native_batch_norm_legit_no_training__unsafe_index_add_mul_relu_sub_threshold_backward_50 --------------------------
	.section	.text.triton_poi_fused__native_batch_norm_legit_no_training__unsafe_index_add_mul_relu_sub_threshold_backward_50,"ax",@progbits
	.align	128
        .global         triton_poi_fused__native_batch_norm_legit_no_training__unsafe_index_add_mul_relu_sub_threshold_backward_50
        .type           triton_poi_fused__native_batch_norm_legit_no_training__unsafe_index_add_mul_relu_sub_threshold_backward_50,@function
        .size           triton_poi_fused__native_batch_norm_legit_no_training__unsafe_index_add_mul_relu_sub_threshold_backward_50,(.L_x_1 - triton_poi_fused__native_batch_norm_legit_no_training__unsafe_index_add_mul_relu_sub_threshold_backward_50)
        .other          triton_poi_fused__native_batch_norm_legit_no_training__unsafe_index_add_mul_relu_sub_threshold_backward_50,@"STO_CUDA_ENTRY STV_DEFAULT"
triton_poi_fused__native_batch_norm_legit_no_training__unsafe_index_add_mul_relu_sub_threshold_backward_50:
.text.triton_poi_fused__native_batch_norm_legit_no_training__unsafe_index_add_mul_relu_sub_threshold_backward_50:
[----:B------:R-:W0:Y:S01]  /*0000*/  LDC R1, c[0x0][0x28] ;  /* 0x00000a00ff017b82 */ /* 0x000e220000000800 */
[----:B------:R-:W1:Y:S01]  /*0010*/  S2R R0, SR_TID.X ;  /* 0x0000000000007919 */ /* 0x000e620000002100 */
[----:B------:R-:W-:Y:S01]  /*0020*/  HFMA2.MMA R13, -RZ, RZ, 0, 0 ;  /* 0x00000000ff0d7435 */ /* 0x000fe200000001ff */
[----:B------:R-:W-:Y:S01]  /*0030*/  ULDC.64 UR4, c[0x0][0x208] ;  /* 0x0000820000047ab9 */ /* 0x000fe20000000a00 */
[----:B------:R-:W2:Y:S01]  /*0040*/  S2R R5, SR_CTAID.X ;  /* 0x0000000000057919 */ /* 0x000ea20000002500 */
[----:B------:R-:W-:Y:S01]  /*0050*/  IMAD.MOV.U32 R20, RZ, RZ, RZ ;  /* 0x000000ffff147224 */ /* 0x000fe200078e00ff */
[----:B------:R-:W-:Y:S01]  /*0060*/  CS2R R18, SRZ ;  /* 0x0000000000127805 */ /* 0x000fe2000001ff00 */
[----:B------:R-:W-:Y:S01]  /*0070*/  IMAD.MOV.U32 R15, RZ, RZ, RZ ;  /* 0x000000ffff0f7224 */ /* 0x000fe200078e00ff */
[----:B------:R-:W3:Y:S01]  /*0080*/  LDC.64 R8, c[0x0][0x220] ;  /* 0x00008800ff087b82 */ /* 0x000ee20000000a00 */
[----:B------:R-:W-:-:S07]  /*0090*/  CS2R R24, SRZ ;  /* 0x0000000000187805 */ /* 0x000fce000001ff00 */
[----:B------:R-:W4:Y:S08]  /*00a0*/  LDC.64 R10, c[0x0][0x238] ;  /* 0x00008e00ff0a7b82 */ /* 0x000f300000000a00 */
[----:B------:R-:W5:Y:S08]  /*00b0*/  LDC.64 R28, c[0x0][0x230] ;  /* 0x00008c00ff1c7b82 */ /* 0x000f700000000a00 */
[----:B------:R-:W3:Y:S01]  /*00c0*/  LDC.64 R22, c[0x0][0x248] ;  /* 0x00009200ff167b82 */ /* 0x000ee20000000a00 */
[----:B-1----:R-:W-:-:S07]  /*00d0*/  IMAD.SHL.U32 R0, R0, 0x2, RZ ;  /* 0x0000000200007824 */ /* 0x002fce00078e00ff */
[----:B------:R-:W1:Y:S01]  /*00e0*/  LDC.64 R16, c[0x0][0x258] ;  /* 0x00009600ff107b82 */ /* 0x000e620000000a00 */
[----:B------:R-:W-:Y:S02]  /*00f0*/  LOP3.LUT R0, R0, 0xfe, RZ, 0xc0, !PT ;  /* 0x000000fe00007812 */ /* 0x000fe400078ec0ff */
[----:B------:R-:W-:Y:S02]  /*0100*/  CS2R R26, SRZ ;  /* 0x00000000001a7805 */ /* 0x000fe4000001ff00 */
[----:B--2---:R-:W-:Y:S01]  /*0110*/  SHF.R.S32.HI R3, RZ, 0x17, R5 ;  /* 0x00000017ff037819 */ /* 0x004fe20000011405 */
[----:B------:R-:W-:Y:S01]  /*0120*/  ULDC.64 UR6, c[0x0][0x278] ;  /* 0x00009e0000067ab9 */ /* 0x000fe20000000a00 */
[----:B------:R-:W-:Y:S02]  /*0130*/  IMAD R0, R5, 0x100, R0 ;  /* 0x0000010005007824 */ /* 0x000fe400078e0200 */
[----:B------:R-:W-:-:S04]  /*0140*/  SGXT R3, R3, 0x1 ;  /* 0x000000010303781a */ /* 0x000fc80000000200 */
[----:B------:R-:W-:Y:S02]  /*0150*/  LEA.HI R6, R3, R0, RZ, 0x4 ;  /* 0x0000000003067211 */ /* 0x000fe400078f20ff */
[----:B------:R-:W2:Y:S01]  /*0160*/  LDC.64 R2, c[0x0][0x228] ;  /* 0x00008a00ff027b82 */ /* 0x000ea20000000a00 */
[----:B------:R-:W-:Y:S02]  /*0170*/  ISETP.GE.AND P0, PT, R0, 0x1200, PT ;  /* 0x000012000000780c */ /* 0x000fe40003f06270 */
[----:B------:R-:W-:-:S05]  /*0180*/  SHF.R.S32.HI R6, RZ, 0x4, R6 ;  /* 0x00000004ff067819 */ /* 0x000fca0000011406 */
[----:B------:R-:W-:-:S05]  /*0190*/  IMAD.HI R4, R6, 0x38e38e39, RZ ;  /* 0x38e38e3906047827 */ /* 0x000fca00078e02ff */
[----:B------:R-:W-:-:S04]  /*01a0*/  SHF.R.U32.HI R5, RZ, 0x1f, R4 ;  /* 0x0000001fff057819 */ /* 0x000fc80000011604 */
[----:B------:R-:W-:Y:S02]  /*01b0*/  LEA.HI.SX32 R7, R4, R5, 0x1c ;  /* 0x0000000504077211 */ /* 0x000fe400078fe2ff */
[----:B------:R-:W1:Y:S03]  /*01c0*/  LDC.64 R4, c[0x0][0x250] ;  /* 0x00009400ff047b82 */ /* 0x000e660000000a00 */
[----:B------:R-:W-:-:S04]  /*01d0*/  IMAD R7, R7, -0x48, R6 ;  /* 0xffffffb807077824 */ /* 0x000fc800078e0206 */
[----:B--2---:R-:W-:-:S05]  /*01e0*/  IMAD.WIDE R2, R7, 0x4, R2 ;  /* 0x0000000407027825 */ /* 0x004fca00078e0202 */
[----:B------:R-:W2:Y:S04]  /*01f0*/  @!P0 LDG.E.EL R13, desc[UR4][R2.64] ;  /* 0x00000004020d8981 */ /* 0x000ea8000c2e1900 */
[----:B------:R1:W2:Y:S02]  /*0200*/  @!P0 LDG.E.EL R20, desc[UR4][R2.64] ;  /* 0x0000000402148981 */ /* 0x0002a4000c2e1900 */
[----:B01----:R-:W-:-:S05]  /*0210*/  IMAD.WIDE R4, R7, 0x4, R4 ;  /* 0x0000000407047825 */ /* 0x003fca00078e0204 */
[----:B------:R-:W2:Y:S04]  /*0220*/  @!P0 LDG.E.EL R18, desc[UR4][R4.64] ;  /* 0x0000000404128981 */ /* 0x000ea8000c2e1900 */
[----:B------:R0:W2:Y:S01]  /*0230*/  @!P0 LDG.E.EL R15, desc[UR4][R4.64] ;  /* 0x00000004040f8981 */ /* 0x0000a2000c2e1900 */
[C---:B---3--:R-:W-:Y:S01]  /*0240*/  IMAD.WIDE R8, R7.reuse, 0x4, R8 ;  /* 0x0000000407087825 */ /* 0x048fe200078e0208 */
[----:B------:R-:W-:Y:S02]  /*0250*/  SHF.R.S32.HI R21, RZ, 0x1f, R0 ;  /* 0x0000001fff157819 */ /* 0x000fe40000011400 */
[----:B------:R-:W-:Y:S01]  /*0260*/  CS2R R2, SRZ ;  /* 0x0000000000027805 */ /* 0x000fe2000001ff00 */
[C---:B----4-:R-:W-:Y:S01]  /*0270*/  IMAD.WIDE R10, R7.reuse, 0x4, R10 ;  /* 0x00000004070a7825 */ /* 0x050fe200078e020a */
[----:B------:R-:W3:Y:S03]  /*0280*/  @!P0 LDG.E.EL R25, desc[UR4][R8.64] ;  /* 0x0000000408198981 */ /* 0x000ee6000c2e1900 */
[----:B-----5:R-:W-:Y:S01]  /*0290*/  IMAD.WIDE R28, R7, 0x4, R28 ;  /* 0x00000004071c7825 */ /* 0x020fe200078e021c */
[----:B------:R1:W4:Y:S01]  /*02a0*/  @!P0 LDG.E.EL R24, desc[UR4][R8.64] ;  /* 0x0000000408188981 */ /* 0x000322000c2e1900 */
[----:B0-----:R-:W-:-:S02]  /*02b0*/  CS2R R4, SRZ ;  /* 0x0000000000047805 */ /* 0x001fc4000001ff00 */
[----:B------:R-:W-:Y:S01]  /*02c0*/  LEA.HI R12, R21, R0, RZ, 0x2 ;  /* 0x00000000150c7211 */ /* 0x000fe200078f10ff */
[C---:B------:R-:W-:Y:S01]  /*02d0*/  IMAD.WIDE R22, R7.reuse, 0x4, R22 ;  /* 0x0000000407167825 */ /* 0x040fe200078e0216 */
[----:B------:R-:W5:Y:S04]  /*02e0*/  @!P0 LDG.E.EL R3, desc[UR4][R28.64] ;  /* 0x000000041c038981 */ /* 0x000f68000c2e1900 */
[----:B------:R-:W5:Y:S01]  /*02f0*/  @!P0 LDG.E.EL R4, desc[UR4][R10.64] ;  /* 0x000000040a048981 */ /* 0x000f62000c2e1900 */
[----:B-1----:R-:W0:Y:S03]  /*0300*/  LDC.64 R8, c[0x0][0x260] ;  /* 0x00009800ff087b82 */ /* 0x002e260000000a00 */
[----:B------:R1:W3:Y:S01]  /*0310*/  @!P0 LDG.E.EL R5, desc[UR4][R10.64] ;  /* 0x000000040a058981 */ /* 0x0002e2000c2e1900 */
[----:B------:R-:W-:-:S03]  /*0320*/  IMAD.WIDE R16, R7, 0x4, R16 ;  /* 0x0000000407107825 */ /* 0x000fc600078e0210 */
[----:B------:R0:W3:Y:S04]  /*0330*/  @!P0 LDG.E.EL R2, desc[UR4][R28.64] ;  /* 0x000000041c028981 */ /* 0x0000e8000c2e1900 */
[----:B------:R-:W3:Y:S01]  /*0340*/  @!P0 LDG.E.EL R19, desc[UR4][R22.64] ;  /* 0x0000000416138981 */ /* 0x000ee2000c2e1900 */
[----:B-1----:R-:W1:Y:S03]  /*0350*/  LDC.64 R10, c[0x0][0x288] ;  /* 0x0000a200ff0a7b82 */ /* 0x002e660000000a00 */
[----:B------:R0:W3:Y:S02]  /*0360*/  @!P0 LDG.E.EL R26, desc[UR4][R22.64] ;  /* 0x00000004161a8981 */ /* 0x0000e4000c2e1900 */
[----:B0-----:R-:W-:Y:S01]  /*0370*/  IMAD.WIDE R8, R7, 0x4, R8 ;  /* 0x0000000407087825 */ /* 0x001fe200078e0208 */
[----:B------:R-:W-:Y:S01]  /*0380*/  LOP3.LUT R7, R12, 0xfffffffc, RZ, 0xc0, !PT ;  /* 0xfffffffc0c077812 */ /* 0x000fe200078ec0ff */
[----:B------:R-:W3:Y:S01]  /*0390*/  @!P0 LDG.E.EL R27, desc[UR4][R16.64] ;  /* 0x00000004101b8981 */ /* 0x000ee2000c2e1900 */
[----:B------:R-:W-:-:S04]  /*03a0*/  SHF.R.S32.HI R12, RZ, 0x2, R12 ;  /* 0x00000002ff0c7819 */ /* 0x000fc8000001140c */
[----:B------:R-:W-:-:S04]  /*03b0*/  LEA.HI R14, R12, R12, RZ, 0x2 ;  /* 0x0000000c0c0e7211 */ /* 0x000fc800078f10ff */
[----:B------:R-:W-:Y:S02]  /*03c0*/  LOP3.LUT R21, R14, 0xfffffffc, RZ, 0xc0, !PT ;  /* 0xfffffffc0e157812 */ /* 0x000fe400078ec0ff */
[----:B------:R-:W-:Y:S02]  /*03d0*/  CS2R R28, SRZ ;  /* 0x00000000001c7805 */ /* 0x000fe4000001ff00 */
[----:B------:R-:W-:Y:S01]  /*03e0*/  MOV R22, RZ ;  /* 0x000000ff00167202 */ /* 0x000fe20000000f00 */
[----:B------:R-:W-:Y:S02]  /*03f0*/  IMAD.IADD R12, R12, 0x1, -R21 ;  /* 0x000000010c0c7824 */ /* 0x000fe400078e0a15 */
[----:B------:R-:W-:Y:S01]  /*0400*/  IMAD.IADD R7, R0, 0x1, -R7 ;  /* 0x0000000100077824 */ /* 0x000fe200078e0a07 */
[----:B------:R0:W3:Y:S04]  /*0410*/  @!P0 LDG.E.EL R29, desc[UR4][R16.64] ;  /* 0x00000004101d8981 */ /* 0x0000e8000c2e1900 */
[----:B------:R-:W3:Y:S01]  /*0420*/  @!P0 LDG.E.EL R28, desc[UR4][R8.64] ;  /* 0x00000004081c8981 */ /* 0x000ee2000c2e1900 */
[----:B-1----:R-:W-:-:S03]  /*0430*/  IMAD.WIDE R10, R7, 0x4, R10 ;  /* 0x00000004070a7825 */ /* 0x002fc600078e020a */
[----:B------:R1:W3:Y:S01]  /*0440*/  @!P0 LDG.E.EL R22, desc[UR4][R8.64] ;  /* 0x0000000408168981 */ /* 0x0002e2000c2e1900 */
[----:B0-----:R-:W-:-:S06]  /*0450*/  CS2R R16, SRZ ;  /* 0x0000000000107805 */ /* 0x001fcc000001ff00 */
[----:B------:R0:W3:Y:S01]  /*0460*/  @!P0 LDG.E.EL.64 R16, desc[UR4][R10.64] ;  /* 0x000000040a108981 */ /* 0x0000e2000c2e1b00 */
[----:B-1----:R-:W1:Y:S01]  /*0470*/  LDC.64 R8, c[0x0][0x2a0] ;  /* 0x0000a800ff087b82 */ /* 0x002e620000000a00 */
[----:B------:R-:W-:Y:S02]  /*0480*/  IMAD.MOV.U32 R14, RZ, RZ, RZ ;  /* 0x000000ffff0e7224 */ /* 0x000fe400078e00ff */
[----:B-1----:R-:W-:-:S05]  /*0490*/  IMAD.WIDE R8, R12, 0x4, R8 ;  /* 0x000000040c087825 */ /* 0x002fca00078e0208 */
[----:B------:R-:W3:Y:S01]  /*04a0*/  @!P0 LDG.E.EL R14, desc[UR4][R8.64] ;  /* 0x00000004080e8981 */ /* 0x000ee2000c2e1900 */
[----:B--2---:R-:W-:-:S06]  /*04b0*/  FADD R21, R13, 9.9999997473787516356e-06 ;  /* 0x3727c5ac0d157421 */ /* 0x004fcc0000000000 */
[----:B------:R-:W1:Y:S01]  /*04c0*/  MUFU.SQRT R21, R21 ;  /* 0x0000001500157308 */ /* 0x000e620000002000 */
[----:B------:R-:W-:Y:S01]  /*04d0*/  FADD R20, R20, 9.9999997473787516356e-06 ;  /* 0x3727c5ac14147421 */ /* 0x000fe20000000000 */
[----:B0-----:R-:W-:-:S06]  /*04e0*/  FADD R10, R18, 9.9999997473787516356e-06 ;  /* 0x3727c5ac120a7421 */ /* 0x001fcc0000000000 */
[----:B------:R-:W0:Y:S01]  /*04f0*/  MUFU.SQRT R11, R20 ;  /* 0x00000014000b7308 */ /* 0x000e220000002000 */
[----:B-1----:R-:W-:Y:S01]  /*0500*/  FSETP.GT.AND P6, PT, R21, 8.50705917302346158658e+37, PT ;  /* 0x7e8000001500780b */ /* 0x002fe20003fc4000 */
[----:B------:R-:W-:-:S06]  /*0510*/  FADD R18, R15, 9.9999997473787516356e-06 ;  /* 0x3727c5ac0f127421 */ /* 0x000fcc0000000000 */
[----:B------:R-:W1:Y:S01]  /*0520*/  MUFU.SQRT R10, R10 ;  /* 0x0000000a000a7308 */ /* 0x000e620000002000 */
[----:B------:R-:W-:Y:S01]  /*0530*/  HFMA2.MMA R13, -RZ, RZ, 0, 0 ;  /* 0x00000000ff0d7435 */ /* 0x000fe200000001ff */
[----:B------:R-:W-:-:S06]  /*0540*/  FSETP.GEU.AND P1, PT, R21, 1.175494350822287508e-38, PT ;  /* 0x008000001500780b */ /* 0x000fcc0003f2e000 */
[----:B------:R-:W2:Y:S01]  /*0550*/  MUFU.SQRT R18, R18 ;  /* 0x0000001200127308 */ /* 0x000ea20000002000 */
[----:B0-----:R-:W-:Y:S01]  /*0560*/  FSETP.GT.AND P2, PT, R11, 8.50705917302346158658e+37, PT ;  /* 0x7e8000000b00780b */ /* 0x001fe20003f44000 */
[----:B------:R-:W-:Y:S01]  /*0570*/  @P6 FMUL R21, R21, 0.25 ;  /* 0x3e80000015156820 */ /* 0x000fe20000400000 */
[----:B------:R0:W3:Y:S01]  /*0580*/  @!P0 LDG.E.EL R13, desc[UR4][R8.64] ;  /* 0x00000004080d8981 */ /* 0x0000e2000c2e1900 */
[----:B------:R-:W-:Y:S02]  /*0590*/  FSETP.GEU.AND P3, PT, R11, 1.175494350822287508e-38, PT ;  /* 0x008000000b00780b */ /* 0x000fe40003f6e000 */
[C---:B-1----:R-:W-:Y:S01]  /*05a0*/  FSETP.GT.AND P4, PT, R10.reuse, 8.50705917302346158658e+37, PT ;  /* 0x7e8000000a00780b */ /* 0x042fe20003f84000 */
[----:B------:R-:W-:Y:S01]  /*05b0*/  @!P1 FMUL R21, R21, 16777216 ;  /* 0x4b80000015159820 */ /* 0x000fe20000400000 */
[----:B------:R-:W-:Y:S01]  /*05c0*/  FSETP.GEU.AND P5, PT, R10, 1.175494350822287508e-38, PT ;  /* 0x008000000a00780b */ /* 0x000fe20003fae000 */
[----:B0-----:R-:W-:Y:S02]  /*05d0*/  IMAD.MOV.U32 R8, RZ, RZ, 0x3e800000 ;  /* 0x3e800000ff087424 */ /* 0x001fe400078e00ff */
[----:B------:R-:W0:Y:S03]  /*05e0*/  MUFU.RCP R15, R21 ;  /* 0x00000015000f7308 */ /* 0x000e260000001000 */
[----:B------:R-:W-:-:S02]  /*05f0*/  FSEL R9, R8, 1, P6 ;  /* 0x3f80000008097808 */ /* 0x000fc40003000000 */
[----:B--2---:R-:W-:Y:S01]  /*0600*/  FSETP.GT.AND P6, PT, R18, 8.50705917302346158658e+37, PT ;  /* 0x7e8000001200780b */ /* 0x004fe20003fc4000 */
[----:B------:R-:W-:Y:S02]  /*0610*/  @P2 FMUL R11, R11, 0.25 ;  /* 0x3e8000000b0b2820 */ /* 0x000fe40000400000 */
[----:B------:R-:W-:Y:S01]  /*0620*/  @P4 FMUL R10, R10, 0.25 ;  /* 0x3e8000000a0a4820 */ /* 0x000fe20000400000 */
[----:B------:R-:W-:Y:S01]  /*0630*/  @!P1 FMUL R9, R9, 16777216 ;  /* 0x4b80000009099820 */ /* 0x000fe20000400000 */
[----:B------:R-:W-:Y:S01]  /*0640*/  FSETP.GEU.AND P1, PT, R18, 1.175494350822287508e-38, PT ;  /* 0x008000001200780b */ /* 0x000fe20003f2e000 */
[----:B------:R-:W-:Y:S01]  /*0650*/  @!P3 FMUL R11, R11, 16777216 ;  /* 0x4b8000000b0bb820 */ /* 0x000fe20000400000 */
[----:B------:R-:W-:-:S03]  /*0660*/  @!P5 FMUL R10, R10, 16777216 ;  /* 0x4b8000000a0ad820 */ /* 0x000fc60000400000 */
[----:B------:R-:W1:Y:S01]  /*0670*/  MUFU.RCP R20, R11 ;  /* 0x0000000b00147308 */ /* 0x000e620000001000 */
[----:B0-----:R-:W-:Y:S02]  /*0680*/  FMUL R15, R15, R9 ;  /* 0x000000090f0f7220 */ /* 0x001fe40000400000 */
[----:B------:R-:W-:Y:S01]  /*0690*/  @P6 FMUL R18, R18, 0.25 ;  /* 0x3e80000012126820 */ /* 0x000fe20000400000 */
[----:B------:R-:W-:-:S04]  /*06a0*/  FSEL R9, R8, 1, P2 ;  /* 0x3f80000008097808 */ /* 0x000fc80001000000 */
[----:B------:R0:W2:Y:S01]  /*06b0*/  MUFU.RCP R21, R10 ;  /* 0x0000000a00157308 */ /* 0x0000a20000001000 */
[----:B------:R-:W-:Y:S01]  /*06c0*/  @!P1 FMUL R18, R18, 16777216 ;  /* 0x4b80000012129820 */ /* 0x000fe20000400000 */
[----:B------:R-:W-:Y:S01]  /*06d0*/  @!P3 FMUL R9, R9, 16777216 ;  /* 0x4b8000000909b820 */ /* 0x000fe20000400000 */
[----:B0-----:R-:W0:Y:S05]  /*06e0*/  LDC.64 R10, c[0x0][0x240] ;  /* 0x00009000ff0a7b82 */ /* 0x001e2a0000000a00 */
[----:B------:R-:W4:Y:S01]  /*06f0*/  MUFU.RCP R23, R18 ;  /* 0x0000001200177308 */ /* 0x000f220000001000 */
[----:B-1----:R-:W-:Y:S01]  /*0700*/  FMUL R20, R20, R9 ;  /* 0x0000000914147220 */ /* 0x002fe20000400000 */
[----:B------:R-:W-:-:S02]  /*0710*/  FSEL R9, R8, 1, P4 ;  /* 0x3f80000008097808 */ /* 0x000fc40002000000 */
[----:B------:R-:W-:-:S03]  /*0720*/  FSEL R8, R8, 1, P6 ;  /* 0x3f80000008087808 */ /* 0x000fc60003000000 */
[----:B------:R-:W-:Y:S02]  /*0730*/  @!P5 FMUL R9, R9, 16777216 ;  /* 0x4b8000000909d820 */ /* 0x000fe40000400000 */
[----:B------:R-:W-:Y:S02]  /*0740*/  @!P1 FMUL R8, R8, 16777216 ;  /* 0x4b80000008089820 */ /* 0x000fe40000400000 */
[----:B--2---:R-:W-:Y:S02]  /*0750*/  FMUL R21, R21, R9 ;  /* 0x0000000915157220 */ /* 0x004fe40000400000 */
[----:B----4-:R-:W-:Y:S01]  /*0760*/  FMUL R23, R23, R8 ;  /* 0x0000000817177220 */ /* 0x010fe20000400000 */
[----:B------:R-:W-:Y:S01]  /*0770*/  CS2R R8, SRZ ;  /* 0x0000000000087805 */ /* 0x000fe2000001ff00 */
[----:B0-----:R-:W-:-:S05]  /*0780*/  IMAD.WIDE R10, R0, 0x4, R10 ;  /* 0x00000004000a7825 */ /* 0x001fca00078e020a */
[----:B------:R0:W3:Y:S02]  /*0790*/  @!P0 LDG.E.64 R8, desc[UR4][R10.64] ;  /* 0x000000040a088981 */ /* 0x0000e4000c1e1b00 */
[----:B0-----:R-:W0:Y:S02]  /*07a0*/  LDC.64 R10, c[0x0][0x218] ;  /* 0x00008600ff0a7b82 */ /* 0x001e240000000a00 */
[----:B0-----:R-:W-:-:S04]  /*07b0*/  IMAD.WIDE R10, R0, 0x4, R10 ;  /* 0x00000004000a7825 */ /* 0x001fc800078e020a */
[----:B---3--:R-:W-:Y:S01]  /*07c0*/  FADD R8, -R19, R8 ;  /* 0x0000000813087221 */ /* 0x008fe20000000100 */
[----:B------:R-:W-:-:S06]  /*07d0*/  CS2R R18, SRZ ;  /* 0x0000000000127805 */ /* 0x000fcc000001ff00 */
[----:B------:R0:W2:Y:S01]  /*07e0*/  @!P0 LDG.E.64 R18, desc[UR4][R10.64] ;  /* 0x000000040a128981 */ /* 0x0000a2000c1e1b00 */
[----:B------:R-:W-:Y:S01]  /*07f0*/  FMUL R21, R21, R8 ;  /* 0x0000000815157220 */ /* 0x000fe20000400000 */
[----:B------:R-:W-:Y:S02]  /*0800*/  FADD R26, -R26, R9 ;  /* 0x000000091a1a7221 */ /* 0x000fe40000000100 */
[----:B------:R-:W1:Y:S08]  /*0810*/  LDC.64 R8, c[0x0][0x268] ;  /* 0x00009a00ff087b82 */ /* 0x000e700000000a00 */
[----:B0-----:R-:W0:Y:S01]  /*0820*/  LDC.64 R10, c[0x0][0x270] ;  /* 0x00009c00ff0a7b82 */ /* 0x001e220000000a00 */
[----:B------:R-:W-:-:S04]  /*0830*/  FMUL R23, R23, R26 ;  /* 0x0000001a17177220 */ /* 0x000fc80000400000 */
[----:B------:R-:W-:Y:S01]  /*0840*/  FFMA R22, R23, R27, R22 ;  /* 0x0000001b17167223 */ /* 0x000fe20000000016 */
[----:B------:R-:W-:Y:S01]  /*0850*/  CS2R R26, SRZ ;  /* 0x00000000001a7805 */ /* 0x000fe2000001ff00 */
[----:B------:R-:W-:Y:S01]  /*0860*/  FFMA R28, R21, R29, R28 ;  /* 0x0000001d151c7223 */ /* 0x000fe2000000001c */
[----:B-1----:R-:W-:-:S05]  /*0870*/  IMAD.WIDE R8, R12, 0x8, R8 ;  /* 0x000000080c087825 */ /* 0x002fca00078e0208 */
[----:B------:R1:W3:Y:S02]  /*0880*/  @!P0 LDG.E.EL.64 R26, desc[UR4][R8.64] ;  /* 0x00000004081a8981 */ /* 0x0002e4000c2e1b00 */
[----:B-1----:R-:W-:Y:S01]  /*0890*/  CS2R R8, SRZ ;  /* 0x0000000000087805 */ /* 0x002fe2000001ff00 */
[----:B--2---:R-:W-:Y:S01]  /*08a0*/  FADD R18, -R25, R18 ;  /* 0x0000001219127221 */ /* 0x004fe20000000100 */
[----:B------:R-:W-:Y:S01]  /*08b0*/  FADD R21, -R24, R19 ;  /* 0x0000001318157221 */ /* 0x000fe20000000100 */
[----:B0-----:R-:W-:Y:S01]  /*08c0*/  IMAD.WIDE R24, R7, 0x8, R10 ;  /* 0x0000000807187825 */ /* 0x001fe200078e020a */
[----:B------:R-:W-:-:S06]  /*08d0*/  CS2R R10, SRZ ;  /* 0x00000000000a7805 */ /* 0x000fcc000001ff00 */
[----:B------:R0:W2:Y:S02]  /*08e0*/  @!P0 LDG.E.EL.128 R8, desc[UR4][R24.64] ;  /* 0x0000000418088981 */ /* 0x0000a4000c2e1d00 */
[----:B0-----:R-:W0:Y:S01]  /*08f0*/  LDC.64 R24, c[0x0][0x298] ;  /* 0x0000a600ff187b82 */ /* 0x001e220000000a00 */
[----:B------:R-:W-:Y:S01]  /*0900*/  FMUL R15, R15, R18 ;  /* 0x000000120f0f7220 */ /* 0x000fe20000400000 */
[----:B------:R-:W-:Y:S01]  /*0910*/  CS2R R18, SRZ ;  /* 0x0000000000127805 */ /* 0x000fe2000001ff00 */
[----:B0-----:R-:W-:-:S05]  /*0920*/  IMAD.WIDE R24, R12, 0x8, R24 ;  /* 0x000000080c187825 */ /* 0x001fca00078e0218 */
[----:B------:R0:W4:Y:S01]  /*0930*/  @!P0 LDG.E.EL.64 R18, desc[UR4][R24.64] ;  /* 0x0000000418128981 */ /* 0x000122000c2e1b00 */
[----:B---3--:R-:W-:Y:S01]  /*0940*/  SHF.R.U32.HI R23, RZ, 0x1e, R27 ;  /* 0x0000001eff177819 */ /* 0x008fe2000001161b */
[----:B------:R-:W-:-:S03]  /*0950*/  FMUL R12, R20, R21 ;  /* 0x00000015140c7220 */ /* 0x000fc60000400000 */
[----:B------:R-:W-:Y:S01]  /*0960*/  LOP3.LUT R21, R23, 0x2, RZ, 0xc0, !PT ;  /* 0x0000000217157812 */ /* 0x000fe200078ec0ff */
[----:B-----5:R-:W-:-:S03]  /*0970*/  FFMA R3, R15, R3, R4 ;  /* 0x000000030f037223 */ /* 0x020fc60000000004 */
[----:B------:R-:W-:Y:S01]  /*0980*/  IADD3 R4, P1, R26, R21, RZ ;  /* 0x000000151a047210 */ /* 0x000fe20007f3e0ff */
[----:B------:R-:W-:-:S03]  /*0990*/  FFMA R2, R12, R2, R5 ;  /* 0x000000020c027223 */ /* 0x000fc60000000005 */
[----:B------:R-:W-:Y:S01]  /*09a0*/  IADD3.X R27, RZ, R27, RZ, P1, !PT ;  /* 0x0000001bff1b7210 */ /* 0x000fe20000ffe4ff */
[----:B------:R-:W-:Y:S02]  /*09b0*/  IMAD.SHL.U32 R12, R6, 0x4, RZ ;  /* 0x00000004060c7824 */ /* 0x000fe400078e00ff */
[----:B0-----:R-:W-:Y:S01]  /*09c0*/  IMAD.MOV.U32 R25, RZ, RZ, RZ ;  /* 0x000000ffff197224 */ /* 0x001fe200078e00ff */
[C---:B--2---:R-:W-:Y:S02]  /*09d0*/  LEA R20, P2, R8.reuse, UR6, 0x2 ;  /* 0x0000000608147c11 */ /* 0x044fe4000f8410ff */
[--C-:B------:R-:W-:Y:S02]  /*09e0*/  SHF.R.U32.HI R15, RZ, 0x1c, R9.reuse ;  /* 0x0000001cff0f7819 */ /* 0x100fe40000011609 */
[----:B------:R-:W-:Y:S02]  /*09f0*/  LEA.HI.X R21, R8, UR7, R9, 0x2, P2 ;  /* 0x0000000708157c11 */ /* 0x000fe400090f1409 */
[----:B------:R-:W-:-:S02]  /*0a00*/  LEA R5, P1, R10, UR6, 0x2 ;  /* 0x000000060a057c11 */ /* 0x000fc4000f8210ff */
[--C-:B------:R-:W-:Y:S02]  /*0a10*/  SHF.R.U32.HI R9, RZ, 0x1c, R11.reuse ;  /* 0x0000001cff097819 */ /* 0x100fe4000001160b */
[----:B------:R-:W-:Y:S02]  /*0a20*/  LEA.HI.X R24, R10, UR7, R11, 0x2, P1 ;  /* 0x000000070a187c11 */ /* 0x000fe400088f140b */
[----:B------:R-:W-:Y:S01]  /*0a30*/  LOP3.LUT R10, R9, 0x8, RZ, 0xc0, !PT ;  /* 0x00000008090a7812 */ /* 0x000fe200078ec0ff */
[C---:B------:R-:W-:Y:S01]  /*0a40*/  IMAD.SHL.U32 R11, R4.reuse, 0x8, RZ ;  /* 0x00000008040b7824 */ /* 0x040fe200078e00ff */
[----:B------:R-:W-:Y:S02]  /*0a50*/  LOP3.LUT R15, R15, 0x8, RZ, 0xc0, !PT ;  /* 0x000000080f0f7812 */ /* 0x000fe400078ec0ff */
[----:B------:R-:W-:Y:S02]  /*0a60*/  SHF.L.U64.HI R8, R4, 0x3, R27 ;  /* 0x0000000304087819 */ /* 0x000fe4000001021b */
[----:B------:R-:W-:-:S02]  /*0a70*/  IADD3 R10, P2, R10, R5, RZ ;  /* 0x000000050a0a7210 */ /* 0x000fc40007f5e0ff */
[----:B------:R-:W0:Y:S01]  /*0a80*/  LDC.64 R4, c[0x0][0x280] ;  /* 0x0000a000ff047b82 */ /* 0x000e220000000a00 */
[----:B------:R-:W-:Y:S02]  /*0a90*/  IADD3 R20, P1, R15, R20, RZ ;  /* 0x000000140f147210 */ /* 0x000fe40007f3e0ff */
[----:B----4-:R-:W-:-:S04]  /*0aa0*/  SHF.R.U32.HI R23, RZ, 0x1e, R19 ;  /* 0x0000001eff177819 */ /* 0x010fc80000011613 */
[----:B------:R-:W-:-:S04]  /*0ab0*/  LOP3.LUT R23, R23, 0x2, RZ, 0xc0, !PT ;  /* 0x0000000217177812 */ /* 0x000fc800078ec0ff */
[----:B------:R-:W-:-:S04]  /*0ac0*/  IADD3 R23, P3, R18, R23, RZ ;  /* 0x0000001712177210 */ /* 0x000fc80007f7e0ff */
[----:B------:R-:W-:Y:S01]  /*0ad0*/  IADD3.X R26, RZ, R19, RZ, P3, !PT ;  /* 0x00000013ff1a7210 */ /* 0x000fe20001ffe4ff */
[----:B------:R-:W-:-:S03]  /*0ae0*/  IMAD.X R21, RZ, RZ, R21, P1 ;  /* 0x000000ffff157224 */ /* 0x000fc600008e0615 */
[C---:B------:R-:W-:Y:S02]  /*0af0*/  SHF.L.U64.HI R15, R23.reuse, 0x3, R26 ;  /* 0x00000003170f7819 */ /* 0x040fe4000001021a */
[----:B------:R-:W-:Y:S01]  /*0b00*/  SHF.L.U32 R23, R23, 0x3, RZ ;  /* 0x0000000317177819 */ /* 0x000fe200000006ff */
[----:B------:R-:W-:Y:S01]  /*0b10*/  IMAD.X R24, RZ, RZ, R24, P2 ;  /* 0x000000ffff187224 */ /* 0x000fe200010e0618 */
[----:B------:R-:W-:Y:S02]  /*0b20*/  IADD3 R18, P1, R11, R20, RZ ;  /* 0x000000140b127210 */ /* 0x000fe40007f3e0ff */
[----:B------:R-:W-:Y:S02]  /*0b30*/  IADD3 R20, P2, R23, R20, RZ ;  /* 0x0000001417147210 */ /* 0x000fe40007f5e0ff */
[----:B------:R-:W-:-:S03]  /*0b40*/  IADD3.X R19, R8, R21, RZ, P1, !PT ;  /* 0x0000001508137210 */ /* 0x000fc60000ffe4ff */
[----:B------:R-:W-:Y:S02]  /*0b50*/  IMAD.X R21, R15, 0x1, R21, P2 ;  /* 0x000000010f157824 */ /* 0x000fe400010e0615 */
[----:B------:R-:W-:-:S05]  /*0b60*/  IMAD.WIDE R20, R12, 0x4, R20 ;  /* 0x000000040c147825 */ /* 0x000fca00078e0214 */
[----:B------:R0:W2:Y:S02]  /*0b70*/  @!P0 LDG.E.EL R25, desc[UR4][R20.64] ;  /* 0x0000000414198981 */ /* 0x0000a4000c2e1900 */
[----:B0-----:R-:W-:Y:S01]  /*0b80*/  IMAD.WIDE R20, R7, 0x8, R4 ;  /* 0x0000000807147825 */ /* 0x001fe200078e0204 */
[----:B------:R-:W-:Y:S02]  /*0b90*/  CS2R R4, SRZ ;  /* 0x0000000000047805 */ /* 0x000fe4000001ff00 */
[----:B------:R-:W-:-:S06]  /*0ba0*/  CS2R R6, SRZ ;  /* 0x0000000000067805 */ /* 0x000fcc000001ff00 */
[----:B------:R-:W3:Y:S01]  /*0bb0*/  @!P0 LDG.E.EL.128 R4, desc[UR4][R20.64] ;  /* 0x0000000414048981 */ /* 0x000ee2000c2e1d00 */
[----:B------:R-:W-:Y:S01]  /*0bc0*/  IADD3 R26, P1, R10, R11, RZ ;  /* 0x0000000b0a1a7210 */ /* 0x000fe20007f3e0ff */
[----:B------:R-:W-:Y:S02]  /*0bd0*/  IMAD.MOV.U32 R9, RZ, RZ, RZ ;  /* 0x000000ffff097224 */ /* 0x000fe400078e00ff */
[----:B------:R-:W-:Y:S01]  /*0be0*/  IMAD.WIDE R18, R12, 0x4, R18 ;  /* 0x000000040c127825 */ /* 0x000fe200078e0212 */
[----:B------:R-:W-:-:S04]  /*0bf0*/  IADD3.X R27, R24, R8, RZ, P1, !PT ;  /* 0x00000008181b7210 */ /* 0x000fc80000ffe4ff */
[----:B------:R0:W4:Y:S02]  /*0c00*/  @!P0 LDG.E.EL R9, desc[UR4][R18.64] ;  /* 0x0000000412098981 */ /* 0x000124000c2e1900 */
[----:B0-----:R-:W-:Y:S01]  /*0c10*/  IMAD.WIDE R18, R12, 0x4, R26 ;  /* 0x000000040c127825 */ /* 0x001fe200078e021a */
[----:B------:R-:W-:-:S06]  /*0c20*/  MOV R26, RZ ;  /* 0x000000ff001a7202 */ /* 0x000fcc0000000f00 */
[----:B------:R0:W5:Y:S02]  /*0c30*/  @!P0 LDG.E.EL R26, desc[UR4][R18.64] ;  /* 0x00000004121a8981 */ /* 0x000164000c2e1900 */
[----:B0-----:R-:W-:-:S04]  /*0c40*/  IADD3 R18, P2, R23, R10, RZ ;  /* 0x0000000a17127210 */ /* 0x001fc80007f5e0ff */
[----:B------:R-:W-:Y:S01]  /*0c50*/  IADD3.X R19, R15, R24, RZ, P2, !PT ;  /* 0x000000180f137210 */ /* 0x000fe200017fe4ff */
[----:B------:R-:W-:Y:S01]  /*0c60*/  HFMA2.MMA R24, -RZ, RZ, 0, 0 ;  /* 0x00000000ff187435 */ /* 0x000fe200000001ff */
[----:B------:R-:W-:Y:S01]  /*0c70*/  MOV R21, RZ ;  /* 0x000000ff00157202 */ /* 0x000fe20000000f00 */
[----:B------:R-:W-:-:S08]  /*0c80*/  IMAD.WIDE R18, R12, 0x4, R18 ;  /* 0x000000040c127825 */ /* 0x000fd000078e0212 */
[----:B------:R0:W2:Y:S01]  /*0c90*/  @!P0 LDG.E.EL R24, desc[UR4][R18.64] ;  /* 0x0000000412188981 */ /* 0x0000a2000c2e1900 */
[--C-:B---3--:R-:W-:Y:S02]  /*0ca0*/  SHF.R.U32.HI R27, RZ, 0x1c, R5.reuse ;  /* 0x0000001cff1b7819 */ /* 0x108fe40000011605 */
[C---:B------:R-:W-:Y:S02]  /*0cb0*/  LEA R29, P1, R4.reuse, UR6, 0x2 ;  /* 0x00000006041d7c11 */ /* 0x040fe4000f8210ff */
[----:B------:R-:W-:Y:S02]  /*0cc0*/  LOP3.LUT R27, R27, 0x8, RZ, 0xc0, !PT ;  /* 0x000000081b1b7812 */ /* 0x000fe400078ec0ff */
[----:B------:R-:W-:Y:S02]  /*0cd0*/  LEA.HI.X R4, R4, UR7, R5, 0x2, P1 ;  /* 0x0000000704047c11 */ /* 0x000fe400088f1405 */
[----:B------:R-:W-:-:S05]  /*0ce0*/  IADD3 R10, P1, R27, R29, RZ ;  /* 0x0000001d1b0a7210 */ /* 0x000fca0007f3e0ff */
[----:B------:R-:W-:Y:S01]  /*0cf0*/  IMAD.X R20, RZ, RZ, R4, P1 ;  /* 0x000000ffff147224 */ /* 0x000fe200008e0604 */
[----:B------:R-:W-:Y:S02]  /*0d00*/  IADD3 R4, P1, R10, R11, RZ ;  /* 0x0000000b0a047210 */ /* 0x000fe40007f3e0ff */
[----:B------:R-:W-:-:S03]  /*0d10*/  SHF.R.U32.HI R27, RZ, 0x1c, R7 ;  /* 0x0000001cff1b7819 */ /* 0x000fc60000011607 */
[----:B------:R-:W-:Y:S01]  /*0d20*/  IMAD.X R5, R20, 0x1, R8, P1 ;  /* 0x0000000114057824 */ /* 0x000fe200008e0608 */
[----:B------:R-:W-:Y:S02]  /*0d30*/  LEA R29, P1, R6, UR6, 0x2 ;  /* 0x00000006061d7c11 */ /* 0x000fe4000f8210ff */
[----:B------:R-:W-:Y:S01]  /*0d40*/  LOP3.LUT R27, R27, 0x8, RZ, 0xc0, !PT ;  /* 0x000000081b1b7812 */ /* 0x000fe200078ec0ff */
[----:B------:R-:W-:Y:S01]  /*0d50*/  IMAD.WIDE R4, R12, 0x4, R4 ;  /* 0x000000040c047825 */ /* 0x000fe200078e0204 */
[----:B------:R-:W-:-:S03]  /*0d60*/  LEA.HI.X R7, R6, UR7, R7, 0x2, P1 ;  /* 0x0000000706077c11 */ /* 0x000fc600088f1407 */
[----:B------:R-:W-:Y:S01]  /*0d70*/  FADD R3, RZ, R3 ;  /* 0x00000003ff037221 */ /* 0x000fe20000000000 */
[----:B------:R-:W-:Y:S01]  /*0d80*/  IADD3 R6, P1, R27, R29, RZ ;  /* 0x0000001d1b067210 */ /* 0x000fe20007f3e0ff */
[----:B------:R-:W-:Y:S01]  /*0d90*/  ULDC.64 UR6, c[0x0][0x2a8] ;  /* 0x0000aa0000067ab9 */ /* 0x000fe20000000a00 */
[----:B------:R1:W4:Y:S01]  /*0da0*/  @!P0 LDG.E.EL R21, desc[UR4][R4.64] ;  /* 0x0000000404158981 */ /* 0x000322000c2e1900 */
[----:B0-----:R-:W-:Y:S02]  /*0db0*/  IADD3 R18, P2, R23, R10, RZ ;  /* 0x0000000a17127210 */ /* 0x001fe40007f5e0ff */
[----:B------:R-:W-:Y:S01]  /*0dc0*/  IMAD.X R7, RZ, RZ, R7, P1 ;  /* 0x000000ffff077224 */ /* 0x000fe200008e0607 */
[----:B-1----:R-:W-:Y:S02]  /*0dd0*/  IADD3 R4, P1, R6, R11, RZ ;  /* 0x0000000b06047210 */ /* 0x002fe40007f3e0ff */
[----:B------:R-:W0:Y:S01]  /*0de0*/  LDC.64 R10, c[0x0][0x290] ;  /* 0x0000a400ff0a7b82 */ /* 0x000e220000000a00 */
[----:B------:R-:W-:Y:S01]  /*0df0*/  IADD3 R6, P3, R23, R6, RZ ;  /* 0x0000000617067210 */ /* 0x000fe20007f7e0ff */
[----:B------:R-:W-:Y:S01]  /*0e00*/  HFMA2.MMA R23, -RZ, RZ, 0, 0 ;  /* 0x00000000ff177435 */ /* 0x000fe200000001ff */
[----:B------:R-:W-:-:S02]  /*0e10*/  IADD3.X R5, R7, R8, RZ, P1, !PT ;  /* 0x0000000807057210 */ /* 0x000fc40000ffe4ff */
[----:B------:R-:W-:Y:S01]  /*0e20*/  IADD3.X R19, R15, R20, RZ, P2, !PT ;  /* 0x000000140f137210 */ /* 0x000fe200017fe4ff */
[----:B------:R-:W-:Y:S02]  /*0e30*/  IMAD.X R7, R15, 0x1, R7, P3 ;  /* 0x000000010f077824 */ /* 0x000fe400018e0607 */
[----:B------:R-:W-:Y:S02]  /*0e40*/  IMAD.MOV.U32 R15, RZ, RZ, RZ ;  /* 0x000000ffff0f7224 */ /* 0x000fe400078e00ff */
[----:B------:R-:W-:-:S04]  /*0e50*/  IMAD.WIDE R4, R12, 0x4, R4 ;  /* 0x000000040c047825 */ /* 0x000fc800078e0204 */
[C---:B------:R-:W-:Y:S01]  /*0e60*/  IMAD.WIDE R6, R12.reuse, 0x4, R6 ;  /* 0x000000040c067825 */ /* 0x040fe200078e0206 */
[----:B------:R1:W5:Y:S03]  /*0e70*/  @!P0 LDG.E.EL R15, desc[UR4][R4.64] ;  /* 0x00000004040f8981 */ /* 0x000366000c2e1900 */
[----:B------:R-:W-:Y:S01]  /*0e80*/  IMAD.MOV.U32 R8, RZ, RZ, RZ ;  /* 0x000000ffff087224 */ /* 0x000fe200078e00ff */
[----:B------:R3:W2:Y:S01]  /*0e90*/  @!P0 LDG.E.EL R23, desc[UR4][R6.64] ;  /* 0x0000000406178981 */ /* 0x0006a2000c2e1900 */
[----:B------:R-:W-:-:S05]  /*0ea0*/  IMAD.WIDE R18, R12, 0x4, R18 ;  /* 0x000000040c127825 */ /* 0x000fca00078e0212 */
[----:B------:R-:W2:Y:S01]  /*0eb0*/  @!P0 LDG.E.EL R8, desc[UR4][R18.64] ;  /* 0x0000000412088981 */ /* 0x000ea2000c2e1900 */
[----:B-1----:R-:W-:Y:S01]  /*0ec0*/  CS2R R4, SRZ ;  /* 0x0000000000047805 */ /* 0x002fe2000001ff00 */
[----:B0-----:R-:W-:Y:S01]  /*0ed0*/  IMAD.WIDE R10, R0, 0x4, R10 ;  /* 0x00000004000a7825 */ /* 0x001fe200078e020a */
[----:B---3--:R-:W0:Y:S04]  /*0ee0*/  LDC.64 R6, c[0x0][0x210] ;  /* 0x00008400ff067b82 */ /* 0x008e280000000a00 */
[----:B------:R-:W3:Y:S01]  /*0ef0*/  @!P0 LDG.E.64 R4, desc[UR4][R10.64] ;  /* 0x000000040a048981 */ /* 0x000ee2000c1e1b00 */
[----:B------:R-:W-:Y:S01]  /*0f00*/  FADD R3, R28, R3 ;  /* 0x000000031c037221 */ /* 0x000fe20000000000 */
[----:B0-----:R-:W-:-:S04]  /*0f10*/  IMAD.WIDE R6, R0, 0x4, R6 ;  /* 0x0000000400067825 */ /* 0x001fc800078e0206 */
[----:B----4-:R-:W-:-:S04]  /*0f20*/  FADD R12, R21, -R9 ;  /* 0x80000009150c7221 */ /* 0x010fc80000000000 */
[----:B------:R-:W-:Y:S01]  /*0f30*/  FFMA R12, R12, R16, R9 ;  /* 0x000000100c0c7223 */ /* 0x000fe20000000009 */
[----:B------:R-:W-:-:S04]  /*0f40*/  FADD R9, RZ, R2 ;  /* 0x00000002ff097221 */ /* 0x000fc80000000000 */
[----:B------:R-:W-:Y:S01]  /*0f50*/  FADD R22, R22, R9 ;  /* 0x0000000916167221 */ /* 0x000fe20000000000 */
[----:B-----5:R-:W-:Y:S01]  /*0f60*/  FADD R15, R15, -R26 ;  /* 0x8000001a0f0f7221 */ /* 0x020fe20000000000 */
[----:B--2---:R-:W-:-:S03]  /*0f70*/  FADD R23, R23, -R24 ;  /* 0x8000001817177221 */ /* 0x004fc60000000000 */
[-C--:B------:R-:W-:Y:S01]  /*0f80*/  FFMA R15, R15, R17.reuse, R26 ;  /* 0x000000110f0f7223 */ /* 0x080fe2000000001a */
[----:B------:R-:W-:Y:S01]  /*0f90*/  FFMA R24, R23, R17, R24 ;  /* 0x0000001117187223 */ /* 0x000fe20000000018 */
[----:B------:R-:W-:-:S03]  /*0fa0*/  FADD R8, R8, -R25 ;  /* 0x8000001908087221 */ /* 0x000fc60000000000 */
[----:B------:R-:W-:Y:S01]  /*0fb0*/  FADD R24, -R15, R24 ;  /* 0x000000180f187221 */ /* 0x000fe20000000100 */
[----:B------:R-:W-:-:S03]  /*0fc0*/  FFMA R25, R8, R16, R25 ;  /* 0x0000001008197223 */ /* 0x000fc60000000019 */
[----:B------:R-:W-:Y:S01]  /*0fd0*/  FFMA R14, R24, R14, R15 ;  /* 0x0000000e180e7223 */ /* 0x000fe2000000000f */
[----:B------:R-:W-:Y:S01]  /*0fe0*/  FADD R25, -R12, R25 ;  /* 0x000000190c197221 */ /* 0x000fe20000000100 */
[----:B---3--:R-:W-:Y:S01]  /*0ff0*/  FADD R5, R22, R5 ;  /* 0x0000000516057221 */ /* 0x008fe20000000000 */
[----:B------:R-:W-:Y:S02]  /*1000*/  FADD R3, R3, R4 ;  /* 0x0000000403037221 */ /* 0x000fe40000000000 */
[----:B------:R-:W-:Y:S02]  /*1010*/  FFMA R12, R25, R13, R12 ;  /* 0x0000000d190c7223 */ /* 0x000fe4000000000c */
[C---:B------:R-:W-:Y:S01]  /*1020*/  FSETP.GEU.AND P1, PT, R5.reuse, -R14, PT ;  /* 0x8000000e0500720b */ /* 0x040fe20003f2e000 */
[----:B------:R-:W-:Y:S01]  /*1030*/  FADD R5, R5, R14 ;  /* 0x0000000e05057221 */ /* 0x000fe20000000000 */
[C---:B------:R-:W-:Y:S01]  /*1040*/  FADD R2, R3.reuse, R12 ;  /* 0x0000000c03027221 */ /* 0x040fe20000000000 */
[----:B------:R-:W-:-:S03]  /*1050*/  FSETP.GEU.AND P2, PT, R3, -R12, PT ;  /* 0x8000000c0300720b */ /* 0x000fc60003f4e000 */
[----:B------:R-:W-:Y:S02]  /*1060*/  FSEL R9, R5, RZ, P1 ;  /* 0x000000ff05097208 */ /* 0x000fe40000800000 */
[----:B------:R-:W-:Y:S02]  /*1070*/  FSEL R8, R2, RZ, P2 ;  /* 0x000000ff02087208 */ /* 0x000fe40001000000 */
[----:B------:R-:W-:Y:S02]  /*1080*/  FSETP.GTU.AND P2, PT, R9, RZ, PT ;  /* 0x000000ff0900720b */ /* 0x000fe40003f4c000 */
[----:B------:R-:W-:Y:S02]  /*1090*/  FSETP.GTU.AND P3, PT, R8, RZ, PT ;  /* 0x000000ff0800720b */ /* 0x000fe40003f6c000 */
[----:B------:R-:W-:Y:S01]  /*10a0*/  IADD3 R2, P1, R0, UR6, RZ ;  /* 0x0000000600027c10 */ /* 0x000fe2000ff3e0ff */
[----:B------:R0:W-:Y:S01]  /*10b0*/  @!P0 STG.E.64 desc[UR4][R6.64], R8 ;  /* 0x0000000806008986 */ /* 0x0001e2000c101b04 */
[----:B------:R-:W-:-:S02]  /*10c0*/  SEL R5, RZ, 0x100, P2 ;  /* 0x00000100ff057807 */ /* 0x000fc40001000000 */
[----:B------:R-:W-:Y:S02]  /*10d0*/  SEL R4, RZ, 0x1, P3 ;  /* 0x00000001ff047807 */ /* 0x000fe40001800000 */
[----:B------:R-:W-:Y:S02]  /*10e0*/  LEA.HI.X.SX32 R3, R0, UR7, 0x1, P1 ;  /* 0x0000000700037c11 */ /* 0x000fe400088f0eff */
[----:B------:R-:W-:Y:S01]  /*10f0*/  IADD3 R5, R4, R5, RZ ;  /* 0x0000000504057210 */ /* 0x000fe20007ffe0ff */
[----:B0-----:R-:W-:Y:S06]  /*1100*/  @P0 EXIT ;  /* 0x000000000000094d */ /* 0x001fec0003800000 */
[----:B------:R-:W-:Y:S01]  /*1110*/  STG.E.U16 desc[UR4][R2.64], R5 ;  /* 0x0000000502007986 */ /* 0x000fe2000c101504 */
[----:B------:R-:W-:Y:S05]  /*1120*/  EXIT ;  /* 0x000000000000794d */ /* 0x000fea0003800000 */
.L_x_0:
[----:B------:R-:W-:-:S00]  /*1130*/  BRA `(.L_x_0) ;  /* 0xfffffffc00fc7947 */ /* 0x000fc0000383ffff */
[----:B------:R-:W-:-:S00]  /*1140*/  NOP ;  /* 0x0000000000007918 */ /* 0x000fc00000000000 */
        /* <DEDUP_REMOVED lines=11> */
.L_x_1:


//--------------------- .nv.global.init           --------------------------
	.section	.nv.global.init,"aw",@progbits
.nv.global.init:
	.type		_$_str,@object
	.size		_$_str,(_$_str_$_2 - _$_str)
_$_str:
        /*0000*/ 	.byte	0x5f, 0x5f, 0x43, 0x55, 0x44, 0x41, 0x5f, 0x46, 0x54, 0x5a, 0x00
	.type		_$_str_$_2,@object
	.size		_$_str_$_2,(.L_1 - _$_str_$_2)
_$_str_$_2:
        /*000b*/ 	.byte	0x5f, 0x5f, 0x43, 0x55, 0x44, 0x41, 0x5f, 0x50, 0x52, 0x45, 0x43, 0x5f, 0x53, 0x51, 0x52, 0x54
        /*001b*/ 	.byte	0x00
.L_1:


//--------------------- .nv.constant0.triton_poi_fused__native_batch_norm_legit_no_training__unsafe_index_add_mul_relu_sub_threshold_backward_50 --------------------------
	.section	.nv.constant0.triton_poi_fused__native_batch_norm_legit_no_training__unsafe_index_add_mul_relu_sub_threshold_backward_50,"a",@progbits
	.sectionflags	@""
	.align	4
.nv.constant0.triton_poi_fused__native_batch_norm_legit_no_training__unsafe_index_add_mul_relu_sub_threshold_backward_50:
	.zero		692
